//
// Generated by NVIDIA NVVM Compiler
//
// Compiler Build ID: CL-36424714
// Cuda compilation tools, release 13.0, V13.0.88
// Based on NVVM 20.0.0
//

.version 9.0
.target sm_100
.address_size 64

	// .globl	_Z27bank_conflict_stride_kernelPf
// _ZZ27bank_conflict_stride_kernelPfE2sh has been demoted
// _ZZ34bank_conflict_padded_stride_kernelPfE2sh has been demoted

.visible .entry _Z27bank_conflict_stride_kernelPf(
	.param .u64 .ptr .align 1 _Z27bank_conflict_stride_kernelPf_param_0
)
{
	.reg .pred 	%p<3>;
	.reg .b32 	%r<12>;
	.reg .b32 	%f<38>;
	.reg .b64 	%rd<5>;
	// demoted variable
	.shared .align 4 .b8 _ZZ27bank_conflict_stride_kernelPfE2sh[4224];
	ld.param.u64 	%rd1, [_Z27bank_conflict_stride_kernelPf_param_0];
	mov.u32 	%r1, %tid.x;
	setp.gt.u32 	%p1, %r1, 32;
	shl.b32 	%r5, %r1, 7;
	mov.u32 	%r6, _ZZ27bank_conflict_stride_kernelPfE2sh;
	add.s32 	%r2, %r6, %r5;
	@%p1 bra 	$L__BB0_2;
	cvt.rn.f32.u32 	%f4, %r1;
	st.shared.f32 	[%r2], %f4;
$L__BB0_2:
	bar.sync 	0;
	ld.shared.f32 	%f1, [%r2];
	mov.f32 	%f37, 0f00000000;
	mov.b32 	%r11, 0;
$L__BB0_3:
	add.f32 	%f6, %f37, %f1;
	add.f32 	%f7, %f6, %f1;
	add.f32 	%f8, %f7, %f1;
	add.f32 	%f9, %f8, %f1;
	add.f32 	%f10, %f9, %f1;
	add.f32 	%f11, %f10, %f1;
	add.f32 	%f12, %f11, %f1;
	add.f32 	%f13, %f12, %f1;
	add.f32 	%f14, %f13, %f1;
	add.f32 	%f15, %f14, %f1;
	add.f32 	%f16, %f15, %f1;
	add.f32 	%f17, %f16, %f1;
	add.f32 	%f18, %f17, %f1;
	add.f32 	%f19, %f18, %f1;
	add.f32 	%f20, %f19, %f1;
	add.f32 	%f21, %f20, %f1;
	add.f32 	%f22, %f21, %f1;
	add.f32 	%f23, %f22, %f1;
	add.f32 	%f24, %f23, %f1;
	add.f32 	%f25, %f24, %f1;
	add.f32 	%f26, %f25, %f1;
	add.f32 	%f27, %f26, %f1;
	add.f32 	%f28, %f27, %f1;
	add.f32 	%f29, %f28, %f1;
	add.f32 	%f30, %f29, %f1;
	add.f32 	%f31, %f30, %f1;
	add.f32 	%f32, %f31, %f1;
	add.f32 	%f33, %f32, %f1;
	add.f32 	%f34, %f33, %f1;
	add.f32 	%f35, %f34, %f1;
	add.f32 	%f36, %f35, %f1;
	add.f32 	%f37, %f36, %f1;
	add.s32 	%r11, %r11, 32;
	setp.ne.s32 	%p2, %r11, 100000;
	@%p2 bra 	$L__BB0_3;
	cvta.to.global.u64 	%rd2, %rd1;
	mov.u32 	%r8, %ctaid.x;
	mov.u32 	%r9, %ntid.x;
	mad.lo.s32 	%r10, %r8, %r9, %r1;
	mul.wide.s32 	%rd3, %r10, 4;
	add.s64 	%rd4, %rd2, %rd3;
	st.global.f32 	[%rd4], %f37;
	ret;

}
	// .globl	_Z34bank_conflict_padded_stride_kernelPf
.visible .entry _Z34bank_conflict_padded_stride_kernelPf(
	.param .u64 .ptr .align 1 _Z34bank_conflict_padded_stride_kernelPf_param_0
)
{
	.reg .pred 	%p<3>;
	.reg .b32 	%r<11>;
	.reg .b32 	%f<38>;
	.reg .b64 	%rd<5>;
	// demoted variable
	.shared .align 4 .b8 _ZZ34bank_conflict_padded_stride_kernelPfE2sh[4224];
	ld.param.u64 	%rd1, [_Z34bank_conflict_padded_stride_kernelPf_param_0];
	mov.u32 	%r1, %tid.x;
	setp.gt.u32 	%p1, %r1, 31;
	mov.u32 	%r5, _ZZ34bank_conflict_padded_stride_kernelPfE2sh;
	mad.lo.s32 	%r2, %r1, 132, %r5;
	@%p1 bra 	$L__BB1_2;
	cvt.rn.f32.u32 	%f4, %r1;
	st.shared.f32 	[%r2], %f4;
$L__BB1_2:
	bar.sync 	0;
	ld.shared.f32 	%f1, [%r2];
	mov.f32 	%f37, 0f00000000;
	mov.b32 	%r10, 0;
$L__BB1_3:
	add.f32 	%f6, %f37, %f1;
	add.f32 	%f7, %f6, %f1;
	add.f32 	%f8, %f7, %f1;
	add.f32 	%f9, %f8, %f1;
	add.f32 	%f10, %f9, %f1;
	add.f32 	%f11, %f10, %f1;
	add.f32 	%f12, %f11, %f1;
	add.f32 	%f13, %f12, %f1;
	add.f32 	%f14, %f13, %f1;
	add.f32 	%f15, %f14, %f1;
	add.f32 	%f16, %f15, %f1;
	add.f32 	%f17, %f16, %f1;
	add.f32 	%f18, %f17, %f1;
	add.f32 	%f19, %f18, %f1;
	add.f32 	%f20, %f19, %f1;
	add.f32 	%f21, %f20, %f1;
	add.f32 	%f22, %f21, %f1;
	add.f32 	%f23, %f22, %f1;
	add.f32 	%f24, %f23, %f1;
	add.f32 	%f25, %f24, %f1;
	add.f32 	%f26, %f25, %f1;
	add.f32 	%f27, %f26, %f1;
	add.f32 	%f28, %f27, %f1;
	add.f32 	%f29, %f28, %f1;
	add.f32 	%f30, %f29, %f1;
	add.f32 	%f31, %f30, %f1;
	add.f32 	%f32, %f31, %f1;
	add.f32 	%f33, %f32, %f1;
	add.f32 	%f34, %f33, %f1;
	add.f32 	%f35, %f34, %f1;
	add.f32 	%f36, %f35, %f1;
	add.f32 	%f37, %f36, %f1;
	add.s32 	%r10, %r10, 32;
	setp.ne.s32 	%p2, %r10, 100000;
	@%p2 bra 	$L__BB1_3;
	cvta.to.global.u64 	%rd2, %rd1;
	mov.u32 	%r7, %ctaid.x;
	mov.u32 	%r8, %ntid.x;
	mad.lo.s32 	%r9, %r7, %r8, %r1;
	mul.wide.s32 	%rd3, %r9, 4;
	add.s64 	%rd4, %rd2, %rd3;
	st.global.f32 	[%rd4], %f37;
	ret;

}


// ===== COMPILED SASS (sm_100) =====

	.target	sm_100

	.elftype	@"ET_EXEC"


//--------------------- .note.nv.tkinfo           --------------------------
	.section	.note.nv.tkinfo,"",@"SHT_NOTE"
	.sectionflags	@"SHF_NOTE_NV_TKINFO"
	.tkinfo
        /*0018*/ 	.word	0x00000002
        /*0030*/ 	.string	""
        /*0030*/ 	.string	"ptxas"
        /*0030*/ 	.string	"Cuda compilation tools, release 13.0, V13.0.88"
        /*0030*/ 	.string	"Build cuda_13.0.r13.0/compiler.36424714_0"
        /*0030*/ 	.string	"-arch sm_100 -m 64 "



//--------------------- .note.nv.cuinfo           --------------------------
	.section	.note.nv.cuinfo,"",@"SHT_NOTE"
	.sectionflags	@"SHF_NOTE_NV_CUINFO"
        /*0018*/ 	.short	0x0002
        /*001a*/ 	.short	0x0064
        /*001c*/ 	.short	0x0082
	.zero		2


//--------------------- .nv.info                  --------------------------
	.section	.nv.info,"",@"SHT_CUDA_INFO"
	.align	4


	//----- nvinfo : EIATTR_REGCOUNT
	.align		4
        /*0000*/ 	.byte	0x04, 0x2f
        /*0002*/ 	.short	(.L_1 - .L_0)
	.align		4
.L_0:
        /*0004*/ 	.word	index@(_Z27bank_conflict_stride_kernelPf)
        /*0008*/ 	.word	0x0000000a


	//----- nvinfo : EIATTR_FRAME_SIZE
	.align		4
.L_1:
        /*000c*/ 	.byte	0x04, 0x11
        /*000e*/ 	.short	(.L_3 - .L_2)
	.align		4
.L_2:
        /*0010*/ 	.word	index@(_Z27bank_conflict_stride_kernelPf)
        /*0014*/ 	.word	0x00000000


	//----- nvinfo : EIATTR_REGCOUNT
	.align		4
.L_3:
        /*0018*/ 	.byte	0x04, 0x2f
        /*001a*/ 	.short	(.L_5 - .L_4)
	.align		4
.L_4:
        /*001c*/ 	.word	index@(_Z34bank_conflict_padded_stride_kernelPf)
        /*0020*/ 	.word	0x0000000a


	//----- nvinfo : EIATTR_FRAME_SIZE
	.align		4
.L_5:
        /*0024*/ 	.byte	0x04, 0x11
        /*0026*/ 	.short	(.L_7 - .L_6)
	.align		4
.L_6:
        /*0028*/ 	.word	index@(_Z34bank_conflict_padded_stride_kernelPf)
        /*002c*/ 	.word	0x00000000


	//----- nvinfo : EIATTR_MIN_STACK_SIZE
	.align		4
.L_7:
        /*0030*/ 	.byte	0x04, 0x12
        /*0032*/ 	.short	(.L_9 - .L_8)
	.align		4
.L_8:
        /*0034*/ 	.word	index@(_Z34bank_conflict_padded_stride_kernelPf)
        /*0038*/ 	.word	0x00000000


	//----- nvinfo : EIATTR_MIN_STACK_SIZE
	.align		4
.L_9:
        /*003c*/ 	.byte	0x04, 0x12
        /*003e*/ 	.short	(.L_11 - .L_10)
	.align		4
.L_10:
        /*0040*/ 	.word	index@(_Z27bank_conflict_stride_kernelPf)
        /*0044*/ 	.word	0x00000000
.L_11:


//--------------------- .nv.compat                --------------------------
	.section	.nv.compat,"",@"SHT_CUDA_COMPAT_INFO"
	.align	4
        /*0000*/ 	.byte	0x02, 0x09, 0x00, 0x00, 0x02, 0x02, 0x01, 0x00, 0x02, 0x05, 0x05, 0x00, 0x03, 0x07, 0x01, 0x01
        /*0010*/ 	.byte	0x02, 0x03, 0x00, 0x00, 0x02, 0x06, 0x01, 0x00, 0x04, 0x0b, 0x08, 0x00, 0x09, 0x00, 0x00, 0x00
        /*0020*/ 	.byte	0x00, 0x00, 0x00, 0x00


//--------------------- .nv.info._Z34bank_conflict_padded_stride_kernelPf --------------------------
	.section	.nv.info._Z34bank_conflict_padded_stride_kernelPf,"",@"SHT_CUDA_INFO"
	.sectionflags	@""
	.align	4


	//----- nvinfo : EIATTR_CUDA_API_VERSION
	.align		4
        /*0000*/ 	.byte	0x04, 0x37
        /*0002*/ 	.short	(.L_13 - .L_12)
.L_12:
        /*0004*/ 	.word	0x00000082


	//----- nvinfo : EIATTR_KPARAM_INFO
	.align		4
.L_13:
        /*0008*/ 	.byte	0x04, 0x17
        /*000a*/ 	.short	(.L_15 - .L_14)
.L_14:
        /*000c*/ 	.word	0x00000000
        /*0010*/ 	.short	0x0000
        /*0012*/ 	.short	0x0000
        /*0014*/ 	.byte	0x00, 0xf5, 0x21, 0x00


	//----- nvinfo : EIATTR_SPARSE_MMA_MASK
	.align		4
.L_15:
        /*0018*/ 	.byte	0x03, 0x50
        /*001a*/ 	.short	0x0000


	//----- nvinfo : EIATTR_MAXREG_COUNT
	.align		4
        /*001c*/ 	.byte	0x03, 0x1b
        /*001e*/ 	.short	0x00ff


	//----- nvinfo : EIATTR_NUM_BARRIERS
	.align		4
        /*0020*/ 	.byte	0x02, 0x4c
        /*0022*/ 	.byte	0x01
	.zero		1


	//----- nvinfo : EIATTR_MERCURY_ISA_VERSION
	.align		4
        /*0024*/ 	.byte	0x03, 0x5f
        /*0026*/ 	.short	0x0101


	//----- nvinfo : EIATTR_VRC_CTA_INIT_COUNT
	.align		4
        /*0028*/ 	.byte	0x02, 0x4a
	.zero		1
	.zero		1


	//----- nvinfo : EIATTR_EXIT_INSTR_OFFSETS
	.align		4
        /*002c*/ 	.byte	0x04, 0x1c
        /*002e*/ 	.short	(.L_17 - .L_16)


	//   ....[0]....
.L_16:
        /*0030*/ 	.word	0x00001560


	//----- nvinfo : EIATTR_CBANK_PARAM_SIZE
	.align		4
.L_17:
        /*0034*/ 	.byte	0x03, 0x19
        /*0036*/ 	.short	0x0008


	//----- nvinfo : EIATTR_PARAM_CBANK
	.align		4
        /*0038*/ 	.byte	0x04, 0x0a
        /*003a*/ 	.short	(.L_19 - .L_18)
	.align		4
.L_18:
        /*003c*/ 	.word	index@(.nv.constant0._Z34bank_conflict_padded_stride_kernelPf)
        /*0040*/ 	.short	0x0380
        /*0042*/ 	.short	0x0008


	//----- nvinfo : EIATTR_SW_WAR
	.align		4
.L_19:
        /*0044*/ 	.byte	0x04, 0x36
        /*0046*/ 	.short	(.L_21 - .L_20)
.L_20:
        /*0048*/ 	.word	0x00000008
.L_21:


//--------------------- .nv.info._Z27bank_conflict_stride_kernelPf --------------------------
	.section	.nv.info._Z27bank_conflict_stride_kernelPf,"",@"SHT_CUDA_INFO"
	.sectionflags	@""
	.align	4


	//----- nvinfo : EIATTR_CUDA_API_VERSION
	.align		4
        /*0000*/ 	.byte	0x04, 0x37
        /*0002*/ 	.short	(.L_23 - .L_22)
.L_22:
        /*0004*/ 	.word	0x00000082


	//----- nvinfo : EIATTR_KPARAM_INFO
	.align		4
.L_23:
        /*0008*/ 	.byte	0x04, 0x17
        /*000a*/ 	.short	(.L_25 - .L_24)
.L_24:
        /*000c*/ 	.word	0x00000000
        /*0010*/ 	.short	0x0000
        /*0012*/ 	.short	0x0000
        /*0014*/ 	.byte	0x00, 0xf5, 0x21, 0x00


	//----- nvinfo : EIATTR_SPARSE_MMA_MASK
	.align		4
.L_25:
        /*0018*/ 	.byte	0x03, 0x50
        /*001a*/ 	.short	0x0000


	//----- nvinfo : EIATTR_MAXREG_COUNT
	.align		4
        /*001c*/ 	.byte	0x03, 0x1b
        /*001e*/ 	.short	0x00ff


	//----- nvinfo : EIATTR_NUM_BARRIERS
	.align		4
        /*0020*/ 	.byte	0x02, 0x4c
        /*0022*/ 	.byte	0x01
	.zero		1


	//----- nvinfo : EIATTR_MERCURY_ISA_VERSION
	.align		4
        /*0024*/ 	.byte	0x03, 0x5f
        /*0026*/ 	.short	0x0101


	//----- nvinfo : EIATTR_VRC_CTA_INIT_COUNT
	.align		4
        /*0028*/ 	.byte	0x02, 0x4a
	.zero		1
	.zero		1


	//----- nvinfo : EIATTR_EXIT_INSTR_OFFSETS
	.align		4
        /*002c*/ 	.byte	0x04, 0x1c
        /*002e*/ 	.short	(.L_27 - .L_26)


	//   ....[0]....
.L_26:
        /*0030*/ 	.word	0x00001560


	//----- nvinfo : EIATTR_CBANK_PARAM_SIZE
	.align		4
.L_27:
        /*0034*/ 	.byte	0x03, 0x19
        /*0036*/ 	.short	0x0008


	//----- nvinfo : EIATTR_PARAM_CBANK
	.align		4
        /*0038*/ 	.byte	0x04, 0x0a
        /*003a*/ 	.short	(.L_29 - .L_28)
	.align		4
.L_28:
        /*003c*/ 	.word	index@(.nv.constant0._Z27bank_conflict_stride_kernelPf)
        /*0040*/ 	.short	0x0380
        /*0042*/ 	.short	0x0008


	//----- nvinfo : EIATTR_SW_WAR
	.align		4
.L_29:
        /*0044*/ 	.byte	0x04, 0x36
        /*0046*/ 	.short	(.L_31 - .L_30)
.L_30:
        /*0048*/ 	.word	0x00000008
.L_31:


//--------------------- .nv.callgraph             --------------------------
	.section	.nv.callgraph,"",@"SHT_CUDA_CALLGRAPH"
	.align	4
	.sectionentsize	8
	.align		4
        /*0000*/ 	.word	0x00000000
	.align		4
        /*0004*/ 	.word	0xffffffff
	.align		4
        /*0008*/ 	.word	0x00000000
	.align		4
        /*000c*/ 	.word	0xfffffffe
	.align		4
        /*0010*/ 	.word	0x00000000
	.align		4
        /*0014*/ 	.word	0xfffffffd
	.align		4
        /*0018*/ 	.word	0x00000000
	.align		4
        /*001c*/ 	.word	0xfffffffc


//--------------------- .text._Z34bank_conflict_padded_stride_kernelPf --------------------------
	.section	.text._Z34bank_conflict_padded_stride_kernelPf,"ax",@progbits
	.align	128
        .global         _Z34bank_conflict_padded_stride_kernelPf
        .type           _Z34bank_conflict_padded_stride_kernelPf,@function
        .size           _Z34bank_conflict_padded_stride_kernelPf,(.L_x_4 - _Z34bank_conflict_padded_stride_kernelPf)
        .other          _Z34bank_conflict_padded_stride_kernelPf,@"STO_CUDA_ENTRY STV_DEFAULT"
_Z34bank_conflict_padded_stride_kernelPf:
.text._Z34bank_conflict_padded_stride_kernelPf:
[----:B------:R-:W-:Y:S01]  /*0000*/  LDC R1, c[0x0][0x37c] ;  /* 0x0000df00ff017b82 */ /* 0x000fe20000000800 */
[----:B------:R-:W0:Y:S01]  /*0010*/  S2R R0, SR_TID.X ;  /* 0x0000000000007919 */ /* 0x000e220000002100 */
[----:B------:R-:W-:Y:S01]  /*0020*/  MOV R2, 0x400 ;  /* 0x0000040000027802 */ /* 0x000fe20000000f00 */
[----:B------:R-:W1:Y:S01]  /*0030*/  LDCU.64 UR6, c[0x0][0x358] ;  /* 0x00006b00ff0677ac */ /* 0x000e620008000a00 */
[----:B------:R-:W2:Y:S01]  /*0040*/  S2R R3, SR_CgaCtaId ;  /* 0x0000000000037919 */ /* 0x000ea20000008800 */
[----:B------:R-:W-:Y:S01]  /*0050*/  UMOV UR4, 0x60 ;  /* 0x0000006000047882 */ /* 0x000fe20000000000 */
[----:B0-----:R-:W-:Y:S02]  /*0060*/  ISETP.GT.U32.AND P0, PT, R0, 0x1f, PT ;  /* 0x0000001f0000780c */ /* 0x001fe40003f04070 */
[----:B--2---:R-:W-:-:S05]  /*0070*/  LEA R3, R3, R2, 0x18 ;  /* 0x0000000203037211 */ /* 0x004fca00078ec0ff */
[----:B------:R-:W-:-:S06]  /*0080*/  IMAD R3, R0, 0x84, R3 ;  /* 0x0000008400037824 */ /* 0x000fcc00078e0203 */
[----:B------:R-:W-:-:S05]  /*0090*/  @!P0 I2FP.F32.U32 R4, R0 ;  /* 0x0000000000048245 */ /* 0x000fca0000201000 */
[----:B------:R-:W-:Y:S01]  /*00a0*/  @!P0 STS [R3], R4 ;  /* 0x0000000403008388 */ /* 0x000fe20000000800 */
[----:B------:R-:W-:Y:S06]  /*00b0*/  BAR.SYNC.DEFER_BLOCKING 0x0 ;  /* 0x0000000000007b1d */ /* 0x000fec0000010000 */
[----:B------:R-:W0:Y:S02]  /*00c0*/  LDS R2, [R3] ;  /* 0x0000000003027984 */ /* 0x000e240000000800 */
[----:B0-----:R-:W-:-:S04]  /*00d0*/  FADD R5, RZ, R2 ;  /* 0x00000002ff057221 */ /* 0x001fc80000000000 */
[----:B------:R-:W-:-:S04]  /*00e0*/  FADD R5, R2, R5 ;  /* 0x0000000502057221 */ /* 0x000fc80000000000 */
        /* <DEDUP_REMOVED lines=93> */
[----:B-1----:R-:W-:-:S07]  /*06c0*/  FADD R5, R2, R5 ;  /* 0x0000000502057221 */ /* 0x002fce0000000000 */
.L_x_0:
[----:B------:R-:W-:Y:S01]  /*06d0*/  FADD R5, R2, R5 ;  /* 0x0000000502057221 */ /* 0x000fe20000000000 */
[----:B------:R-:W-:-:S03]  /*06e0*/  UIADD3 UR4, UPT, UPT, UR4, 0xe0, URZ ;  /* 0x000000e004047890 */ /* 0x000fc6000fffe0ff */
[----:B------:R-:W-:Y:S01]  /*06f0*/  FADD R5, R2, R5 ;  /* 0x0000000502057221 */ /* 0x000fe20000000000 */
[----:B------:R-:W-:-:S03]  /*0700*/  UISETP.NE.AND UP0, UPT, UR4, 0x186a0, UPT ;  /* 0x000186a00400788c */ /* 0x000fc6000bf05270 */
        /* <DEDUP_REMOVED lines=221> */
[----:B------:R-:W-:Y:S01]  /*14e0*/  FADD R5, R2, R3 ;  /* 0x0000000302057221 */ /* 0x000fe20000000000 */
[----:B------:R-:W-:Y:S06]  /*14f0*/  BRA.U UP0, `(.L_x_0) ;  /* 0xfffffff100747547 */ /* 0x000fec000b83ffff */
[----:B------:R-:W0:Y:S08]  /*1500*/  S2UR UR4, SR_CTAID.X ;  /* 0x00000000000479c3 */ /* 0x000e300000002500 */
[----:B------:R-:W0:Y:S08]  /*1510*/  LDC R7, c[0x0][0x360] ;  /* 0x0000d800ff077b82 */ /* 0x000e300000000800 */
[----:B------:R-:W1:Y:S01]  /*1520*/  LDC.64 R2, c[0x0][0x380] ;  /* 0x0000e000ff027b82 */ /* 0x000e620000000a00 */
[----:B0-----:R-:W-:-:S04]  /*1530*/  IMAD R7, R7, UR4, R0 ;  /* 0x0000000407077c24 */ /* 0x001fc8000f8e0200 */
[----:B-1----:R-:W-:-:S05]  /*1540*/  IMAD.WIDE R2, R7, 0x4, R2 ;  /* 0x0000000407027825 */ /* 0x002fca00078e0202 */
[----:B------:R-:W-:Y:S01]  /*1550*/  STG.E desc[UR6][R2.64], R5 ;  /* 0x0000000502007986 */ /* 0x000fe2000c101906 */
[----:B------:R-:W-:Y:S05]  /*1560*/  EXIT ;  /* 0x000000000000794d */ /* 0x000fea0003800000 */
.L_x_1:
[----:B------:R-:W-:-:S00]  /*1570*/  BRA `(.L_x_1) ;  /* 0xfffffffc00fc7947 */ /* 0x000fc0000383ffff */
[----:B------:R-:W-:-:S00]  /*1580*/  NOP ;  /* 0x0000000000007918 */ /* 0x000fc00000000000 */
[----:B------:R-:W-:-:S00]  /*1590*/  NOP ;  /* 0x0000000000007918 */ /* 0x000fc00000000000 */
[----:B------:R-:W-:-:S00]  /*15a0*/  NOP ;  /* 0x0000000000007918 */ /* 0x000fc00000000000 */
[----:B------:R-:W-:-:S00]  /*15b0*/  NOP ;  /* 0x0000000000007918 */ /* 0x000fc00000000000 */
[----:B------:R-:W-:-:S00]  /*15c0*/  NOP ;  /* 0x0000000000007918 */ /* 0x000fc00000000000 */
[----:B------:R-:W-:-:S00]  /*15d0*/  NOP ;  /* 0x0000000000007918 */ /* 0x000fc00000000000 */
[----:B------:R-:W-:-:S00]  /*15e0*/  NOP ;  /* 0x0000000000007918 */ /* 0x000fc00000000000 */
[----:B------:R-:W-:-:S00]  /*15f0*/  NOP ;  /* 0x0000000000007918 */ /* 0x000fc00000000000 */
.L_x_4:


//--------------------- .text._Z27bank_conflict_stride_kernelPf --------------------------
	.section	.text._Z27bank_conflict_stride_kernelPf,"ax",@progbits
	.align	128
        .global         _Z27bank_conflict_stride_kernelPf
        .type           _Z27bank_conflict_stride_kernelPf,@function
        .size           _Z27bank_conflict_stride_kernelPf,(.L_x_5 - _Z27bank_conflict_stride_kernelPf)
        .other          _Z27bank_conflict_stride_kernelPf,@"STO_CUDA_ENTRY STV_DEFAULT"
_Z27bank_conflict_stride_kernelPf:
.text._Z27bank_conflict_stride_kernelPf:
[----:B------:R-:W-:Y:S01]  /*0000*/  LDC R1, c[0x0][0x37c] ;  /* 0x0000df00ff017b82 */ /* 0x000fe20000000800 */
[----:B------:R-:W0:Y:S07]  /*0010*/  S2R R0, SR_TID.X ;  /* 0x0000000000007919 */ /* 0x000e2e0000002100 */
[----:B------:R-:W1:Y:S01]  /*0020*/  S2UR UR5, SR_CgaCtaId ;  /* 0x00000000000579c3 */ /* 0x000e620000008800 */
[----:B------:R-:W-:Y:S01]  /*0030*/  UMOV UR4, 0x400 ;  /* 0x0000040000047882 */ /* 0x000fe20000000000 */
[----:B------:R-:W2:Y:S01]  /*0040*/  LDCU.64 UR6, c[0x0][0x358] ;  /* 0x00006b00ff0677ac */ /* 0x000ea20008000a00 */
[----:B-1----:R-:W-:Y:S01]  /*0050*/  ULEA UR4, UR5, UR4, 0x18 ;  /* 0x0000000405047291 */ /* 0x002fe2000f8ec0ff */
[----:B0-----:R-:W-:-:S05]  /*0060*/  ISETP.GT.U32.AND P0, PT, R0, 0x20, PT ;  /* 0x000000200000780c */ /* 0x001fca0003f04070 */
[----:B------:R-:W-:Y:S01]  /*0070*/  LEA R3, R0, UR4, 0x7 ;  /* 0x0000000400037c11 */ /* 0x000fe2000f8e38ff */
[----:B------:R-:W-:-:S07]  /*0080*/  UMOV UR4, 0x60 ;  /* 0x0000006000047882 */ /* 0x000fce0000000000 */
        /* <DEDUP_REMOVED lines=99> */
[----:B--2---:R-:W-:-:S07]  /*06c0*/  FADD R5, R2, R5 ;  /* 0x0000000502057221 */ /* 0x004fce0000000000 */
.L_x_2:
        /* <DEDUP_REMOVED lines=234> */
.L_x_3:
        /* <DEDUP_REMOVED lines=9> */
.L_x_5:


//--------------------- .nv.shared._Z34bank_conflict_padded_stride_kernelPf --------------------------
	.section	.nv.shared._Z34bank_conflict_padded_stride_kernelPf,"aw",@nobits
	.sectionflags	@""
	.align	4
.nv.shared._Z34bank_conflict_padded_stride_kernelPf:
	.zero		5248


//--------------------- .nv.shared.reserved.0     --------------------------
	.section	.nv.shared.reserved.0,"aw",@nobits
	.weak		__nv_reservedSMEM_offset_0_alias
	.size		__nv_reservedSMEM_offset_0_alias, 0, 64
	.other		__nv_reservedSMEM_offset_0_alias,@"STO_CUDA_RESERVED_SHARED STV_DEFAULT"
__nv_reservedSMEM_offset_0_alias:
	.zero		0
	.zero		64


//--------------------- .nv.shared._Z27bank_conflict_stride_kernelPf --------------------------
	.section	.nv.shared._Z27bank_conflict_stride_kernelPf,"aw",@nobits
	.sectionflags	@""
	.align	4
.nv.shared._Z27bank_conflict_stride_kernelPf:
	.zero		5248


//--------------------- .nv.constant0._Z34bank_conflict_padded_stride_kernelPf --------------------------
	.section	.nv.constant0._Z34bank_conflict_padded_stride_kernelPf,"a",@progbits
	.sectionflags	@""
	.align	4
.nv.constant0._Z34bank_conflict_padded_stride_kernelPf:
	.zero		904


//--------------------- .nv.constant0._Z27bank_conflict_stride_kernelPf --------------------------
	.section	.nv.constant0._Z27bank_conflict_stride_kernelPf,"a",@progbits
	.sectionflags	@""
	.align	4
.nv.constant0._Z27bank_conflict_stride_kernelPf:
	.zero		904


//--------------------- SYMBOLS --------------------------

	.type		.nv.reservedSmem.offset0,@object
	.size		.nv.reservedSmem.offset0,0x4
	.type		.nv.reservedSmem.cap,@object
	.size		.nv.reservedSmem.cap,0x4
